	.headerflags	@"EF_CUDA_TEXMODE_UNIFIED EF_CUDA_64BIT_ADDRESS EF_CUDA_ACCELERATORS EF_CUDA_SM90 EF_CUDA_VIRTUAL_SM(EF_CUDA_SM90)"
	.elftype	@"ET_EXEC"


//--------------------- .nv.info                  --------------------------
	.section	.nv.info,"",@"SHT_CUDA_INFO"
	.align	4


	//----- nvinfo : EIATTR_REGCOUNT
	.align		4
        /*0000*/ 	.byte	0x04, 0x2f
        /*0002*/ 	.short	(.L_1 - .L_0)
	.align		4
.L_0:
        /*0004*/ 	.word	index@(triton_poi_fused_add_clamp_11)
        /*0008*/ 	.word	0x00000008


	//----- nvinfo : EIATTR_MIN_STACK_SIZE
	.align		4
.L_1:
        /*000c*/ 	.byte	0x04, 0x12
        /*000e*/ 	.short	(.L_3 - .L_2)
	.align		4
.L_2:
        /*0010*/ 	.word	index@(triton_poi_fused_add_clamp_11)
        /*0014*/ 	.word	0x00000000


	//----- nvinfo : EIATTR_FRAME_SIZE
	.align		4
.L_3:
        /*0018*/ 	.byte	0x04, 0x11
        /*001a*/ 	.short	(.L_5 - .L_4)
	.align		4
.L_4:
        /*001c*/ 	.word	index@(triton_poi_fused_add_clamp_11)
        /*0020*/ 	.word	0x00000000


	//----- nvinfo : EIATTR_MIN_STACK_SIZE
	.align		4
.L_5:
        /*0024*/ 	.byte	0x04, 0x12
        /*0026*/ 	.short	(.L_7 - .L_6)
	.align		4
.L_6:
        /*0028*/ 	.word	index@(triton_poi_fused_add_clamp_11)
        /*002c*/ 	.word	0x00000000
.L_7:


//--------------------- .nv.info.triton_poi_fused_add_clamp_11 --------------------------
	.section	.nv.info.triton_poi_fused_add_clamp_11,"",@"SHT_CUDA_INFO"
	.sectionflags	@""
	.align	4


	//----- nvinfo : EIATTR_CUDA_API_VERSION
	.align		4
        /*0000*/ 	.byte	0x04, 0x37
        /*0002*/ 	.short	(.L_9 - .L_8)
.L_8:
        /*0004*/ 	.word	0x0000007c


	//----- nvinfo : EIATTR_KPARAM_INFO
	.align		4
.L_9:
        /*0008*/ 	.byte	0x04, 0x17
        /*000a*/ 	.short	(.L_11 - .L_10)
.L_10:
        /*000c*/ 	.word	0x00000000
        /*0010*/ 	.short	0x0001
        /*0012*/ 	.short	0x0008
        /*0014*/ 	.byte	0x00, 0xf0, 0x11, 0x00


	//----- nvinfo : EIATTR_KPARAM_INFO
	.align		4
.L_11:
        /*0018*/ 	.byte	0x04, 0x17
        /*001a*/ 	.short	(.L_13 - .L_12)
.L_12:
        /*001c*/ 	.word	0x00000000
        /*0020*/ 	.short	0x0000
        /*0022*/ 	.short	0x0000
        /*0024*/ 	.byte	0x00, 0xf4, 0x21, 0x00


	//----- nvinfo : EIATTR_SPARSE_MMA_MASK
	.align		4
.L_13:
        /*0028*/ 	.byte	0x03, 0x50
        /*002a*/ 	.short	0x0000


	//----- nvinfo : EIATTR_MAXREG_COUNT
	.align		4
        /*002c*/ 	.byte	0x03, 0x1b
        /*002e*/ 	.short	0x00ff


	//----- nvinfo : EIATTR_EXIT_INSTR_OFFSETS
	.align		4
        /*0030*/ 	.byte	0x04, 0x1c
        /*0032*/ 	.short	(.L_15 - .L_14)


	//   ....[0]....
.L_14:
        /*0034*/ 	.word	0x00000100


	//   ....[1]....
        /*0038*/ 	.word	0x00000130


	//----- nvinfo : EIATTR_REQNTID
	.align		4
.L_15:
        /*003c*/ 	.byte	0x04, 0x10
        /*003e*/ 	.short	(.L_17 - .L_16)
.L_16:
        /*0040*/ 	.word	0x00000020
        /*0044*/ 	.word	0x00000001
        /*0048*/ 	.word	0x00000001


	//----- nvinfo : EIATTR_CBANK_PARAM_SIZE
	.align		4
.L_17:
        /*004c*/ 	.byte	0x03, 0x19
        /*004e*/ 	.short	0x000c


	//----- nvinfo : EIATTR_PARAM_CBANK
	.align		4
        /*0050*/ 	.byte	0x04, 0x0a
        /*0052*/ 	.short	(.L_19 - .L_18)
	.align		4
.L_18:
        /*0054*/ 	.word	index@(.nv.constant0.triton_poi_fused_add_clamp_11)
        /*0058*/ 	.short	0x0210
        /*005a*/ 	.short	0x000c


	//----- nvinfo : EIATTR_SW_WAR
	.align		4
.L_19:
        /*005c*/ 	.byte	0x04, 0x36
        /*005e*/ 	.short	(.L_21 - .L_20)
.L_20:
        /*0060*/ 	.word	0x00000008
.L_21:


//--------------------- .nv.callgraph             --------------------------
	.section	.nv.callgraph,"",@"SHT_CUDA_CALLGRAPH"
	.align	4
	.sectionentsize	8
	.align		4
        /*0000*/ 	.word	0x00000000
	.align		4
        /*0004*/ 	.word	0xffffffff
	.align		4
        /*0008*/ 	.word	0x00000000
	.align		4
        /*000c*/ 	.word	0xfffffffe
	.align		4
        /*0010*/ 	.word	0x00000000
	.align		4
        /*0014*/ 	.word	0xfffffffd
	.align		4
        /*0018*/ 	.word	0x00000000
	.align		4
        /*001c*/ 	.word	0xfffffffc


//--------------------- .text.triton_poi_fused_add_clamp_11 --------------------------
	.section	.text.triton_poi_fused_add_clamp_11,"ax",@progbits
	.align	128
        .global         triton_poi_fused_add_clamp_11
        .type           triton_poi_fused_add_clamp_11,@function
        .size           triton_poi_fused_add_clamp_11,(.L_x_1 - triton_poi_fused_add_clamp_11)
        .other          triton_poi_fused_add_clamp_11,@"STO_CUDA_ENTRY STV_DEFAULT"
triton_poi_fused_add_clamp_11:
.text.triton_poi_fused_add_clamp_11:
[----:B------:R-:W0:Y:S02]  /*0000*/  LDC R1, c[0x0][0x28] ;  /* 0x00000a00ff017b82 */ /* 0x000e240000000800 */
[----:B------:R-:W1:Y:S01]  /*0010*/  S2R R2, SR_TID.X ;  /* 0x0000000000027919 */ /* 0x000e620000002100 */
[----:B------:R-:W2:Y:S01]  /*0020*/  LDC.64 R4, c[0x0][0x210] ;  /* 0x00008400ff047b82 */ /* 0x000ea20000000a00 */
[----:B------:R-:W3:Y:S01]  /*0030*/  S2R R3, SR_CTAID.X ;  /* 0x0000000000037919 */ /* 0x000ee20000002500 */
[C---:B-1----:R-:W-:Y:S02]  /*0040*/  LOP3.LUT R0, R2.reuse, 0xf, RZ, 0xc0, !PT ;  /* 0x0000000f02007812 */ /* 0x042fe400078ec0ff */
[----:B------:R-:W-:-:S03]  /*0050*/  LOP3.LUT P0, RZ, R2, 0x10, RZ, 0xc0, !PT ;  /* 0x0000001002ff7812 */ /* 0x000fc6000780c0ff */
[----:B---3--:R-:W-:-:S04]  /*0060*/  IMAD R3, R3, 0x10, R0 ;  /* 0x0000001003037824 */ /* 0x008fc800078e0200 */
[C---:B--2---:R-:W-:Y:S01]  /*0070*/  IMAD.WIDE R4, R3.reuse, 0x8, R4 ;  /* 0x0000000803047825 */ /* 0x044fe200078e0204 */
[----:B------:R-:W-:Y:S02]  /*0080*/  I2FP.F32.S32 R0, R3 ;  /* 0x0000000300007245 */ /* 0x000fe40000201400 */
[----:B------:R-:W-:-:S03]  /*0090*/  ISETP.LT.AND P0, PT, R3, 0x10, !P0 ;  /* 0x000000100300780c */ /* 0x000fc60004701270 */
[----:B------:R-:W-:-:S05]  /*00a0*/  FMUL R0, R0, 0.46666666865348815918 ;  /* 0x3eeeeeef00007820 */ /* 0x000fca0000400000 */
[----:B------:R-:W-:-:S06]  /*00b0*/  FMNMX R0, RZ, R0, !PT ;  /* 0x00000000ff007209 */ /* 0x000fcc0007800000 */
[----:B------:R-:W1:Y:S02]  /*00c0*/  F2I.TRUNC.NTZ R0, R0 ;  /* 0x0000000000007305 */ /* 0x000e64000020f100 */
[----:B-1----:R-:W-:-:S05]  /*00d0*/  VIMNMX R2, R0, 0x6, PT ;  /* 0x0000000600027848 */ /* 0x002fca0003fe0100 */
[----:B------:R-:W-:-:S05]  /*00e0*/  VIADD R2, R2, 0x1 ;  /* 0x0000000102027836 */ /* 0x000fca0000000000 */
[----:B------:R-:W-:Y:S01]  /*00f0*/  SHF.R.S32.HI R3, RZ, 0x1f, R2 ;  /* 0x0000001fff037819 */ /* 0x000fe20000011402 */
[----:B------:R-:W-:Y:S06]  /*0100*/  @!P0 EXIT ;  /* 0x000000000000894d */ /* 0x000fec0003800000 */
[----:B------:R-:W-:Y:S02]  /*0110*/  ULDC.64 UR4, c[0x0][0x208] ;  /* 0x0000820000047ab9 */ /* 0x000fe40000000a00 */
[----:B------:R-:W-:Y:S01]  /*0120*/  STG.E.64 desc[UR4][R4.64], R2 ;  /* 0x0000000204007986 */ /* 0x000fe2000c101b04 */
[----:B------:R-:W-:Y:S05]  /*0130*/  EXIT ;  /* 0x000000000000794d */ /* 0x000fea0003800000 */
.L_x_0:
[----:B------:R-:W-:-:S00]  /*0140*/  BRA `(.L_x_0) ;  /* 0xfffffffc00fc7947 */ /* 0x000fc0000383ffff */
[----:B------:R-:W-:-:S00]  /*0150*/  NOP ;  /* 0x0000000000007918 */ /* 0x000fc00000000000 */
        /* <DEDUP_REMOVED lines=10> */
.L_x_1:


//--------------------- .nv.constant0.triton_poi_fused_add_clamp_11 --------------------------
	.section	.nv.constant0.triton_poi_fused_add_clamp_11,"a",@progbits
	.sectionflags	@""
	.align	4
.nv.constant0.triton_poi_fused_add_clamp_11:
	.zero		540
